//
// Generated by NVIDIA NVVM Compiler
//
// Compiler Build ID: CL-36424714
// Cuda compilation tools, release 13.0, V13.0.88
// Based on NVVM 20.0.0
//

.version 9.0
.target sm_100
.address_size 64

	// .globl	_Z12simpleKernelPi
.extern .func  (.param .b32 func_retval0) vprintf
(
	.param .b64 vprintf_param_0,
	.param .b64 vprintf_param_1
)
;
.global .align 1 .b8 $str[7] = {37, 100, 33, 61, 37, 100};

.visible .entry _Z12simpleKernelPi(
	.param .u64 .ptr .align 1 _Z12simpleKernelPi_param_0
)
{
	.local .align 8 .b8 	__local_depot0[8];
	.reg .b64 	%SP;
	.reg .b64 	%SPL;
	.reg .pred 	%p<6>;
	.reg .b32 	%r<45>;
	.reg .b64 	%rd<5>;

	mov.u64 	%SPL, __local_depot0;
	cvta.local.u64 	%SP, %SPL;
	mov.u32 	%r1, %tid.x;
	setp.eq.s32 	%p1, %r1, 0;
	mov.b32 	%r44, 1;
	@%p1 bra 	$L__BB0_8;
	and.b32  	%r2, %r1, 3;
	setp.lt.u32 	%p2, %r1, 4;
	mov.b32 	%r42, 1;
	mov.u32 	%r44, %r42;
	@%p2 bra 	$L__BB0_5;
	and.b32  	%r27, %r1, 1020;
	neg.s32 	%r35, %r27;
	mov.b32 	%r44, 1;
	mov.b32 	%r36, 2;
$L__BB0_3:
	add.s32 	%r28, %r36, -1;
	mul.lo.s32 	%r29, %r28, %r44;
	add.s32 	%r30, %r36, 2;
	mul.lo.s32 	%r31, %r36, %r29;
	mad.lo.s32 	%r32, %r31, %r36, %r31;
	mul.lo.s32 	%r44, %r30, %r32;
	add.s32 	%r36, %r36, 4;
	add.s32 	%r35, %r35, 4;
	setp.ne.s32 	%p3, %r35, 0;
	@%p3 bra 	$L__BB0_3;
	add.s32 	%r42, %r36, -1;
$L__BB0_5:
	setp.eq.s32 	%p4, %r2, 0;
	@%p4 bra 	$L__BB0_8;
	neg.s32 	%r41, %r2;
$L__BB0_7:
	.pragma "nounroll";
	mul.lo.s32 	%r44, %r42, %r44;
	add.s32 	%r42, %r42, 1;
	add.s32 	%r41, %r41, 1;
	setp.ne.s32 	%p5, %r41, 0;
	@%p5 bra 	$L__BB0_7;
$L__BB0_8:
	add.u64 	%rd1, %SP, 0;
	add.u64 	%rd2, %SPL, 0;
	st.local.v2.u32 	[%rd2], {%r1, %r44};
	mov.u64 	%rd3, $str;
	cvta.global.u64 	%rd4, %rd3;
	{ // callseq 0, 0
	.param .b64 param0;
	st.param.b64 	[param0], %rd4;
	.param .b64 param1;
	st.param.b64 	[param1], %rd1;
	.param .b32 retval0;
	call.uni (retval0), 
	vprintf, 
	(
	param0, 
	param1
	);
	ld.param.b32 	%r33, [retval0];
	} // callseq 0
	ret;

}


// ===== COMPILED SASS (sm_100) =====

	.target	sm_100

	.elftype	@"ET_EXEC"


//--------------------- .note.nv.tkinfo           --------------------------
	.section	.note.nv.tkinfo,"",@"SHT_NOTE"
	.sectionflags	@"SHF_NOTE_NV_TKINFO"
	.tkinfo
        /*0018*/ 	.word	0x00000002
        /*0030*/ 	.string	""
        /*0030*/ 	.string	"ptxas"
        /*0030*/ 	.string	"Cuda compilation tools, release 13.0, V13.0.88"
        /*0030*/ 	.string	"Build cuda_13.0.r13.0/compiler.36424714_0"
        /*0030*/ 	.string	"-arch sm_100 -m 64 "



//--------------------- .note.nv.cuinfo           --------------------------
	.section	.note.nv.cuinfo,"",@"SHT_NOTE"
	.sectionflags	@"SHF_NOTE_NV_CUINFO"
        /*0018*/ 	.short	0x0002
        /*001a*/ 	.short	0x0064
        /*001c*/ 	.short	0x0082
	.zero		2


//--------------------- .nv.info                  --------------------------
	.section	.nv.info,"",@"SHT_CUDA_INFO"
	.align	4


	//----- nvinfo : EIATTR_REGCOUNT
	.align		4
        /*0000*/ 	.byte	0x04, 0x2f
        /*0002*/ 	.short	(.L_2 - .L_1)
	.align		4
.L_1:
        /*0004*/ 	.word	index@(_Z12simpleKernelPi)
        /*0008*/ 	.word	0x00000018


	//----- nvinfo : EIATTR_FRAME_SIZE
	.align		4
.L_2:
        /*000c*/ 	.byte	0x04, 0x11
        /*000e*/ 	.short	(.L_4 - .L_3)
	.align		4
.L_3:
        /*0010*/ 	.word	index@(_Z12simpleKernelPi)
        /*0014*/ 	.word	0x00000008


	//----- nvinfo : EIATTR_MIN_STACK_SIZE
	.align		4
.L_4:
        /*0018*/ 	.byte	0x04, 0x12
        /*001a*/ 	.short	(.L_6 - .L_5)
	.align		4
.L_5:
        /*001c*/ 	.word	index@(_Z12simpleKernelPi)
        /*0020*/ 	.word	0x00000008
.L_6:


//--------------------- .nv.compat                --------------------------
	.section	.nv.compat,"",@"SHT_CUDA_COMPAT_INFO"
	.align	4
        /*0000*/ 	.byte	0x02, 0x09, 0x00, 0x00, 0x02, 0x02, 0x01, 0x00, 0x02, 0x05, 0x05, 0x00, 0x03, 0x07, 0x01, 0x01
        /*0010*/ 	.byte	0x02, 0x03, 0x00, 0x00, 0x02, 0x06, 0x01, 0x00, 0x04, 0x0b, 0x08, 0x00, 0x09, 0x00, 0x00, 0x00
        /*0020*/ 	.byte	0x00, 0x00, 0x00, 0x00


//--------------------- .nv.info._Z12simpleKernelPi --------------------------
	.section	.nv.info._Z12simpleKernelPi,"",@"SHT_CUDA_INFO"
	.sectionflags	@""
	.align	4


	//----- nvinfo : EIATTR_CUDA_API_VERSION
	.align		4
        /*0000*/ 	.byte	0x04, 0x37
        /*0002*/ 	.short	(.L_8 - .L_7)
.L_7:
        /*0004*/ 	.word	0x00000082


	//----- nvinfo : EIATTR_KPARAM_INFO
	.align		4
.L_8:
        /*0008*/ 	.byte	0x04, 0x17
        /*000a*/ 	.short	(.L_10 - .L_9)
.L_9:
        /*000c*/ 	.word	0x00000000
        /*0010*/ 	.short	0x0000
        /*0012*/ 	.short	0x0000
        /*0014*/ 	.byte	0x00, 0xf5, 0x21, 0x00


	//----- nvinfo : EIATTR_SPARSE_MMA_MASK
	.align		4
.L_10:
        /*0018*/ 	.byte	0x03, 0x50
        /*001a*/ 	.short	0x0000


	//----- nvinfo : EIATTR_MAXREG_COUNT
	.align		4
        /*001c*/ 	.byte	0x03, 0x1b
        /*001e*/ 	.short	0x00ff


	//----- nvinfo : EIATTR_EXTERNS
	.align		4
        /*0020*/ 	.byte	0x04, 0x0f
        /*0022*/ 	.short	(.L_12 - .L_11)


	//   ....[0]....
	.align		4
.L_11:
        /*0024*/ 	.word	index@(vprintf)


	//----- nvinfo : EIATTR_MERCURY_ISA_VERSION
	.align		4
.L_12:
        /*0028*/ 	.byte	0x03, 0x5f
        /*002a*/ 	.short	0x0101


	//----- nvinfo : EIATTR_VRC_CTA_INIT_COUNT
	.align		4
        /*002c*/ 	.byte	0x02, 0x4a
	.zero		1
	.zero		1


	//----- nvinfo : EIATTR_SYSCALL_OFFSETS
	.align		4
        /*0030*/ 	.byte	0x04, 0x46
        /*0032*/ 	.short	(.L_14 - .L_13)


	//   ....[0]....
.L_13:
        /*0034*/ 	.word	0x00000720


	//----- nvinfo : EIATTR_EXIT_INSTR_OFFSETS
	.align		4
.L_14:
        /*0038*/ 	.byte	0x04, 0x1c
        /*003a*/ 	.short	(.L_16 - .L_15)


	//   ....[0]....
.L_15:
        /*003c*/ 	.word	0x00000730


	//----- nvinfo : EIATTR_CRS_STACK_SIZE
	.align		4
.L_16:
        /*0040*/ 	.byte	0x04, 0x1e
        /*0042*/ 	.short	(.L_18 - .L_17)
.L_17:
        /*0044*/ 	.word	0x00000000


	//----- nvinfo : EIATTR_CBANK_PARAM_SIZE
	.align		4
.L_18:
        /*0048*/ 	.byte	0x03, 0x19
        /*004a*/ 	.short	0x0008


	//----- nvinfo : EIATTR_PARAM_CBANK
	.align		4
        /*004c*/ 	.byte	0x04, 0x0a
        /*004e*/ 	.short	(.L_20 - .L_19)
	.align		4
.L_19:
        /*0050*/ 	.word	index@(.nv.constant0._Z12simpleKernelPi)
        /*0054*/ 	.short	0x0380
        /*0056*/ 	.short	0x0008


	//----- nvinfo : EIATTR_SW_WAR
	.align		4
.L_20:
        /*0058*/ 	.byte	0x04, 0x36
        /*005a*/ 	.short	(.L_22 - .L_21)
.L_21:
        /*005c*/ 	.word	0x00000008
.L_22:


//--------------------- .nv.callgraph             --------------------------
	.section	.nv.callgraph,"",@"SHT_CUDA_CALLGRAPH"
	.align	4
	.sectionentsize	8
	.align		4
        /*0000*/ 	.word	0x00000000
	.align		4
        /*0004*/ 	.word	0xffffffff
	.align		4
        /*0008*/ 	.word	index@(_Z12simpleKernelPi)
	.align		4
        /*000c*/ 	.word	index@(vprintf)
	.align		4
        /*0010*/ 	.word	0x00000000
	.align		4
        /*0014*/ 	.word	0xfffffffe
	.align		4
        /*0018*/ 	.word	0x00000000
	.align		4
        /*001c*/ 	.word	0xfffffffd
	.align		4
        /*0020*/ 	.word	0x00000000
	.align		4
        /*0024*/ 	.word	0xfffffffc


//--------------------- .nv.constant4             --------------------------
	.section	.nv.constant4,"a",@progbits
	.align	8
	.align		8
.nv.constant4:
        /*0000*/ 	.dword	vprintf
	.align		8
        /*0008*/ 	.dword	$str


//--------------------- .text._Z12simpleKernelPi  --------------------------
	.section	.text._Z12simpleKernelPi,"ax",@progbits
	.align	128
        .global         _Z12simpleKernelPi
        .type           _Z12simpleKernelPi,@function
        .size           _Z12simpleKernelPi,(.L_x_15 - _Z12simpleKernelPi)
        .other          _Z12simpleKernelPi,@"STO_CUDA_ENTRY STV_DEFAULT"
_Z12simpleKernelPi:
.text._Z12simpleKernelPi:
[----:B------:R-:W0:Y:S01]  /*0000*/  LDC R1, c[0x0][0x37c] ;  /* 0x0000df00ff017b82 */ /* 0x000e220000000800 */
[----:B------:R-:W1:Y:S01]  /*0010*/  S2R R2, SR_TID.X ;  /* 0x0000000000027919 */ /* 0x000e620000002100 */
[----:B------:R-:W2:Y:S01]  /*0020*/  LDCU UR4, c[0x0][0x2f8] ;  /* 0x00005f00ff0477ac */ /* 0x000ea20008000800 */
[----:B0-----:R-:W-:Y:S01]  /*0030*/  IADD3 R1, PT, PT, R1, -0x8, RZ ;  /* 0xfffffff801017810 */ /* 0x001fe20007ffe0ff */
[----:B------:R-:W-:Y:S01]  /*0040*/  BSSY.RECONVERGENT B2, `(.L_x_0) ;  /* 0x0000066000027945 */ /* 0x000fe20003800200 */
[----:B------:R-:W-:Y:S01]  /*0050*/  IMAD.MOV.U32 R3, RZ, RZ, 0x1 ;  /* 0x00000001ff037424 */ /* 0x000fe200078e00ff */
[----:B------:R-:W0:Y:S01]  /*0060*/  LDCU UR5, c[0x0][0x2fc] ;  /* 0x00005f80ff0577ac */ /* 0x000e220008000800 */
[----:B--2---:R-:W-:-:S04]  /*0070*/  IADD3 R6, P1, PT, R1, UR4, RZ ;  /* 0x0000000401067c10 */ /* 0x004fc8000ff3e0ff */
[----:B0-----:R-:W-:Y:S02]  /*0080*/  IADD3.X R7, PT, PT, RZ, UR5, RZ, P1, !PT ;  /* 0x00000005ff077c10 */ /* 0x001fe40008ffe4ff */
[----:B-1----:R-:W-:-:S13]  /*0090*/  ISETP.NE.AND P0, PT, R2, RZ, PT ;  /* 0x000000ff0200720c */ /* 0x002fda0003f05270 */
[----:B------:R-:W-:Y:S05]  /*00a0*/  @!P0 BRA `(.L_x_1) ;  /* 0x00000004007c8947 */ /* 0x000fea0003800000 */
[C---:B------:R-:W-:Y:S01]  /*00b0*/  ISETP.GE.U32.AND P0, PT, R2.reuse, 0x4, PT ;  /* 0x000000040200780c */ /* 0x040fe20003f06070 */
[----:B------:R-:W-:Y:S01]  /*00c0*/  BSSY.RECONVERGENT B1, `(.L_x_2) ;  /* 0x0000055000017945 */ /* 0x000fe20003800200 */
[----:B------:R-:W-:Y:S01]  /*00d0*/  HFMA2 R3, -RZ, RZ, 0, 5.9604644775390625e-08 ;  /* 0x00000001ff037431 */ /* 0x000fe200000001ff */
[----:B------:R-:W-:Y:S01]  /*00e0*/  LOP3.LUT R0, R2, 0x3, RZ, 0xc0, !PT ;  /* 0x0000000302007812 */ /* 0x000fe200078ec0ff */
[----:B------:R-:W-:-:S09]  /*00f0*/  IMAD.MOV.U32 R4, RZ, RZ, 0x1 ;  /* 0x00000001ff047424 */ /* 0x000fd200078e00ff */
[----:B------:R-:W-:Y:S05]  /*0100*/  @!P0 BRA `(.L_x_3) ;  /* 0x0000000400408947 */ /* 0x000fea0003800000 */
[----:B------:R-:W-:Y:S01]  /*0110*/  LOP3.LUT R4, R2, 0x3fc, RZ, 0xc0, !PT ;  /* 0x000003fc02047812 */ /* 0x000fe200078ec0ff */
[----:B------:R-:W-:Y:S01]  /*0120*/  BSSY.RECONVERGENT B0, `(.L_x_4) ;  /* 0x000004d000007945 */ /* 0x000fe20003800200 */
[----:B------:R-:W-:Y:S01]  /*0130*/  MOV R5, 0x2 ;  /* 0x0000000200057802 */ /* 0x000fe20000000f00 */
[----:B------:R-:W-:Y:S02]  /*0140*/  IMAD.MOV.U32 R3, RZ, RZ, 0x1 ;  /* 0x00000001ff037424 */ /* 0x000fe400078e00ff */
[----:B------:R-:W-:-:S05]  /*0150*/  IMAD.MOV R4, RZ, RZ, -R4 ;  /* 0x000000ffff047224 */ /* 0x000fca00078e0a04 */
[----:B------:R-:W-:-:S13]  /*0160*/  ISETP.GE.AND P0, PT, R4, RZ, PT ;  /* 0x000000ff0400720c */ /* 0x000fda0003f06270 */
[----:B------:R-:W-:Y:S05]  /*0170*/  @P0 BRA `(.L_x_5) ;  /* 0x0000000000f40947 */ /* 0x000fea0003800000 */
[----:B------:R-:W-:Y:S01]  /*0180*/  IADD3 R8, PT, PT, -R4, RZ, RZ ;  /* 0x000000ff04087210 */ /* 0x000fe20007ffe1ff */
[----:B------:R-:W-:Y:S01]  /*0190*/  BSSY.RECONVERGENT B3, `(.L_x_6) ;  /* 0x0000024000037945 */ /* 0x000fe20003800200 */
[----:B------:R-:W-:Y:S02]  /*01a0*/  PLOP3.LUT P0, PT, PT, PT, PT, 0x80, 0x8 ;  /* 0x000000000008781c */ /* 0x000fe40003f0f070 */
[----:B------:R-:W-:-:S13]  /*01b0*/  ISETP.GT.AND P1, PT, R8, 0xc, PT ;  /* 0x0000000c0800780c */ /* 0x000fda0003f24270 */
[----:B------:R-:W-:Y:S05]  /*01c0*/  @!P1 BRA `(.L_x_7) ;  /* 0x0000000000809947 */ /* 0x000fea0003800000 */
[----:B------:R-:W-:-:S13]  /*01d0*/  PLOP3.LUT P0, PT, PT, PT, PT, 0x8, 0x80 ;  /* 0x000000000080781c */ /* 0x000fda0003f0e170 */
.L_x_8:
[C---:B------:R-:W-:Y:S01]  /*01e0*/  IADD3 R8, PT, PT, R5.reuse, -0x1, RZ ;  /* 0xffffffff05087810 */ /* 0x040fe20007ffe0ff */
[----:B------:R-:W-:Y:S01]  /*01f0*/  VIADD R4, R4, 0x10 ;  /* 0x0000001004047836 */ /* 0x000fe20000000000 */
[----:B------:R-:W-:-:S03]  /*0200*/  IADD3 R10, PT, PT, R5, 0x3, RZ ;  /* 0x00000003050a7810 */ /* 0x000fc60007ffe0ff */
[----:B------:R-:W-:Y:S01]  /*0210*/  IMAD R8, R8, R3, RZ ;  /* 0x0000000308087224 */ /* 0x000fe200078e02ff */
[----:B------:R-:W-:Y:S01]  /*0220*/  ISETP.GE.AND P1, PT, R4, -0xc, PT ;  /* 0xfffffff40400780c */ /* 0x000fe20003f26270 */
[----:B------:R-:W-:Y:S02]  /*0230*/  VIADD R3, R5, 0x2 ;  /* 0x0000000205037836 */ /* 0x000fe40000000000 */
[----:B------:R-:W-:-:S04]  /*0240*/  IMAD R8, R8, R5, RZ ;  /* 0x0000000508087224 */ /* 0x000fc800078e02ff */
[----:B------:R-:W-:-:S04]  /*0250*/  IMAD R8, R8, R5, R8 ;  /* 0x0000000508087224 */ /* 0x000fc800078e0208 */
[----:B------:R-:W-:Y:S01]  /*0260*/  IMAD R3, R3, R8, RZ ;  /* 0x0000000803037224 */ /* 0x000fe200078e02ff */
[----:B------:R-:W-:-:S03]  /*0270*/  IADD3 R8, PT, PT, R5, 0x4, RZ ;  /* 0x0000000405087810 */ /* 0x000fc60007ffe0ff */
[----:B------:R-:W-:Y:S01]  /*0280*/  IMAD R3, R3, R10, RZ ;  /* 0x0000000a03037224 */ /* 0x000fe200078e02ff */
[----:B------:R-:W-:-:S03]  /*0290*/  IADD3 R10, PT, PT, R5, 0x7, RZ ;  /* 0x00000007050a7810 */ /* 0x000fc60007ffe0ff */
[C---:B------:R-:W-:Y:S02]  /*02a0*/  IMAD R9, R8.reuse, R3, RZ ;  /* 0x0000000308097224 */ /* 0x040fe400078e02ff */
[----:B------:R-:W-:Y:S02]  /*02b0*/  VIADD R3, R5, 0x6 ;  /* 0x0000000605037836 */ /* 0x000fe40000000000 */
        /* <DEDUP_REMOVED lines=10> */
[----:B------:R-:W-:-:S04]  /*0360*/  IMAD R3, R3, R10, RZ ;  /* 0x0000000a03037224 */ /* 0x000fc800078e02ff */
[C---:B------:R-:W-:Y:S01]  /*0370*/  IMAD R9, R8.reuse, R3, RZ ;  /* 0x0000000308097224 */ /* 0x040fe200078e02ff */
[C---:B------:R-:W-:Y:S02]  /*0380*/  IADD3 R3, PT, PT, R5.reuse, 0xe, RZ ;  /* 0x0000000e05037810 */ /* 0x040fe40007ffe0ff */
[----:B------:R-:W-:Y:S01]  /*0390*/  IADD3 R5, PT, PT, R5, 0x10, RZ ;  /* 0x0000001005057810 */ /* 0x000fe20007ffe0ff */
[----:B------:R-:W-:-:S04]  /*03a0*/  IMAD R8, R8, R9, R9 ;  /* 0x0000000908087224 */ /* 0x000fc800078e0209 */
[----:B------:R-:W-:Y:S01]  /*03b0*/  IMAD R3, R3, R8, RZ ;  /* 0x0000000803037224 */ /* 0x000fe200078e02ff */
[----:B------:R-:W-:Y:S06]  /*03c0*/  @!P1 BRA `(.L_x_8) ;  /* 0xfffffffc00849947 */ /* 0x000fec000383ffff */
.L_x_7:
[----:B------:R-:W-:Y:S05]  /*03d0*/  BSYNC.RECONVERGENT B3 ;  /* 0x0000000000037941 */ /* 0x000fea0003800200 */
.L_x_6:
[----:B------:R-:W-:Y:S01]  /*03e0*/  IMAD.MOV R8, RZ, RZ, -R4 ;  /* 0x000000ffff087224 */ /* 0x000fe200078e0a04 */
[----:B------:R-:W-:Y:S04]  /*03f0*/  BSSY.RECONVERGENT B3, `(.L_x_9) ;  /* 0x0000013000037945 */ /* 0x000fe80003800200 */
[----:B------:R-:W-:-:S13]  /*0400*/  ISETP.GT.AND P1, PT, R8, 0x4, PT ;  /* 0x000000040800780c */ /* 0x000fda0003f24270 */
[----:B------:R-:W-:Y:S05]  /*0410*/  @!P1 BRA `(.L_x_10) ;  /* 0x0000000000409947 */ /* 0x000fea0003800000 */
[C---:B------:R-:W-:Y:S01]  /*0420*/  IADD3 R8, PT, PT, R5.reuse, -0x1, RZ ;  /* 0xffffffff05087810 */ /* 0x040fe20007ffe0ff */
[----:B------:R-:W-:Y:S01]  /*0430*/  VIADD R10, R5, 0x3 ;  /* 0x00000003050a7836 */ /* 0x000fe20000000000 */
[----:B------:R-:W-:Y:S01]  /*0440*/  PLOP3.LUT P0, PT, PT, PT, PT, 0x8, 0x80 ;  /* 0x000000000080781c */ /* 0x000fe20003f0e170 */
[----:B------:R-:W-:Y:S02]  /*0450*/  VIADD R4, R4, 0x8 ;  /* 0x0000000804047836 */ /* 0x000fe40000000000 */
[----:B------:R-:W-:Y:S01]  /*0460*/  IMAD R8, R3, R8, RZ ;  /* 0x0000000803087224 */ /* 0x000fe200078e02ff */
[----:B------:R-:W-:-:S03]  /*0470*/  IADD3 R3, PT, PT, R5, 0x2, RZ ;  /* 0x0000000205037810 */ /* 0x000fc60007ffe0ff */
[----:B------:R-:W-:-:S04]  /*0480*/  IMAD R8, R5, R8, RZ ;  /* 0x0000000805087224 */ /* 0x000fc800078e02ff */
        /* <DEDUP_REMOVED lines=8> */
[----:B------:R-:W-:-:S07]  /*0510*/  IMAD R3, R3, R8, RZ ;  /* 0x0000000803037224 */ /* 0x000fce00078e02ff */
.L_x_10:
[----:B------:R-:W-:Y:S05]  /*0520*/  BSYNC.RECONVERGENT B3 ;  /* 0x0000000000037941 */ /* 0x000fea0003800200 */
.L_x_9:
[----:B------:R-:W-:-:S13]  /*0530*/  ISETP.NE.OR P0, PT, R4, RZ, P0 ;  /* 0x000000ff0400720c */ /* 0x000fda0000705670 */
[----:B------:R-:W-:Y:S05]  /*0540*/  @!P0 BRA `(.L_x_11) ;  /* 0x0000000000288947 */ /* 0x000fea0003800000 */
.L_x_5:
[----:B------:R-:W-:Y:S01]  /*0550*/  VIADD R4, R4, 0x4 ;  /* 0x0000000404047836 */ /* 0x000fe20000000000 */
[----:B------:R-:W-:-:S04]  /*0560*/  IADD3 R8, PT, PT, R5, -0x1, RZ ;  /* 0xffffffff05087810 */ /* 0x000fc80007ffe0ff */
[----:B------:R-:W-:Y:S01]  /*0570*/  ISETP.NE.AND P0, PT, R4, RZ, PT ;  /* 0x000000ff0400720c */ /* 0x000fe20003f05270 */
[----:B------:R-:W-:Y:S01]  /*0580*/  IMAD R8, R8, R3, RZ ;  /* 0x0000000308087224 */ /* 0x000fe200078e02ff */
[----:B------:R-:W-:-:S03]  /*0590*/  IADD3 R3, PT, PT, R5, 0x2, RZ ;  /* 0x0000000205037810 */ /* 0x000fc60007ffe0ff */
[----:B------:R-:W-:-:S04]  /*05a0*/  IMAD R8, R8, R5, RZ ;  /* 0x0000000508087224 */ /* 0x000fc800078e02ff */
[----:B------:R-:W-:Y:S01]  /*05b0*/  IMAD R8, R8, R5, R8 ;  /* 0x0000000508087224 */ /* 0x000fe200078e0208 */
[----:B------:R-:W-:-:S03]  /*05c0*/  IADD3 R5, PT, PT, R5, 0x4, RZ ;  /* 0x0000000405057810 */ /* 0x000fc60007ffe0ff */
[----:B------:R-:W-:Y:S01]  /*05d0*/  IMAD R3, R3, R8, RZ ;  /* 0x0000000803037224 */ /* 0x000fe200078e02ff */
[----:B------:R-:W-:Y:S06]  /*05e0*/  @P0 BRA `(.L_x_5) ;  /* 0xfffffffc00d80947 */ /* 0x000fec000383ffff */
.L_x_11:
[----:B------:R-:W-:Y:S05]  /*05f0*/  BSYNC.RECONVERGENT B0 ;  /* 0x0000000000007941 */ /* 0x000fea0003800200 */
.L_x_4:
[----:B------:R-:W-:-:S07]  /*0600*/  VIADD R4, R5, 0xffffffff ;  /* 0xffffffff05047836 */ /* 0x000fce0000000000 */
.L_x_3:
[----:B------:R-:W-:Y:S05]  /*0610*/  BSYNC.RECONVERGENT B1 ;  /* 0x0000000000017941 */ /* 0x000fea0003800200 */
.L_x_2:
[----:B------:R-:W-:-:S13]  /*0620*/  ISETP.NE.AND P0, PT, R0, RZ, PT ;  /* 0x000000ff0000720c */ /* 0x000fda0003f05270 */
[----:B------:R-:W-:Y:S05]  /*0630*/  @!P0 BRA `(.L_x_1) ;  /* 0x0000000000188947 */ /* 0x000fea0003800000 */
[----:B------:R-:W-:-:S07]  /*0640*/  IADD3 R0, PT, PT, -R0, RZ, RZ ;  /* 0x000000ff00007210 */ /* 0x000fce0007ffe1ff */
.L_x_12:
[----:B------:R-:W-:Y:S01]  /*0650*/  IADD3 R0, PT, PT, R0, 0x1, RZ ;  /* 0x0000000100007810 */ /* 0x000fe20007ffe0ff */
[C---:B------:R-:W-:Y:S02]  /*0660*/  IMAD R3, R4.reuse, R3, RZ ;  /* 0x0000000304037224 */ /* 0x040fe400078e02ff */
[----:B------:R-:W-:Y:S01]  /*0670*/  VIADD R4, R4, 0x1 ;  /* 0x0000000104047836 */ /* 0x000fe20000000000 */
[----:B------:R-:W-:-:S13]  /*0680*/  ISETP.NE.AND P0, PT, R0, RZ, PT ;  /* 0x000000ff0000720c */ /* 0x000fda0003f05270 */
[----:B------:R-:W-:Y:S05]  /*0690*/  @P0 BRA `(.L_x_12) ;  /* 0xfffffffc00ec0947 */ /* 0x000fea000383ffff */
.L_x_1:
[----:B------:R-:W-:Y:S05]  /*06a0*/  BSYNC.RECONVERGENT B2 ;  /* 0x0000000000027941 */ /* 0x000fea0003800200 */
.L_x_0:
[----:B------:R-:W-:Y:S01]  /*06b0*/  MOV R0, 0x0 ;  /* 0x0000000000007802 */ /* 0x000fe20000000f00 */
[----:B------:R0:W-:Y:S01]  /*06c0*/  STL.64 [R1], R2 ;  /* 0x0000000201007387 */ /* 0x0001e20000100a00 */
[----:B------:R-:W1:Y:S02]  /*06d0*/  LDCU.64 UR4, c[0x4][0x8] ;  /* 0x01000100ff0477ac */ /* 0x000e640008000a00 */
[----:B------:R0:W2:Y:S01]  /*06e0*/  LDC.64 R8, c[0x4][R0] ;  /* 0x0100000000087b82 */ /* 0x0000a20000000a00 */
[----:B-1----:R-:W-:Y:S02]  /*06f0*/  MOV R4, UR4 ;  /* 0x0000000400047c02 */ /* 0x002fe40008000f00 */
[----:B0-----:R-:W-:-:S07]  /*0700*/  MOV R5, UR5 ;  /* 0x0000000500057c02 */ /* 0x001fce0008000f00 */
[----:B------:R-:W-:-:S07]  /*0710*/  LEPC R20, `(.L_x_13) ;  /* 0x000000001014794e */ /* 0x000fce0000000000 */
[----:B--2---:R-:W-:Y:S05]  /*0720*/  CALL.ABS.NOINC R8 ;  /* 0x0000000008007343 */ /* 0x004fea0003c00000 */
.L_x_13:
[----:B------:R-:W-:Y:S05]  /*0730*/  EXIT ;  /* 0x000000000000794d */ /* 0x000fea0003800000 */
.L_x_14:
[----:B------:R-:W-:-:S00]  /*0740*/  BRA `(.L_x_14) ;  /* 0xfffffffc00fc7947 */ /* 0x000fc0000383ffff */
[----:B------:R-:W-:-:S00]  /*0750*/  NOP ;  /* 0x0000000000007918 */ /* 0x000fc00000000000 */
        /* <DEDUP_REMOVED lines=10> */
.L_x_15:


//--------------------- .nv.global.init           --------------------------
	.section	.nv.global.init,"aw",@progbits
.nv.global.init:
	.type		$str,@object
	.size		$str,(.L_0 - $str)
$str:
        /*0000*/ 	.byte	0x25, 0x64, 0x21, 0x3d, 0x25, 0x64, 0x00
.L_0:


//--------------------- .nv.shared.reserved.0     --------------------------
	.section	.nv.shared.reserved.0,"aw",@nobits
	.weak		__nv_reservedSMEM_offset_0_alias
	.size		__nv_reservedSMEM_offset_0_alias, 0, 64
	.other		__nv_reservedSMEM_offset_0_alias,@"STO_CUDA_RESERVED_SHARED STV_DEFAULT"
__nv_reservedSMEM_offset_0_alias:
	.zero		0
	.zero		64


//--------------------- .nv.constant0._Z12simpleKernelPi --------------------------
	.section	.nv.constant0._Z12simpleKernelPi,"a",@progbits
	.sectionflags	@""
	.align	4
.nv.constant0._Z12simpleKernelPi:
	.zero		904


//--------------------- SYMBOLS --------------------------

	.type		.nv.reservedSmem.offset0,@object
	.size		.nv.reservedSmem.offset0,0x4
	.type		vprintf,@function
